//
// Generated by NVIDIA NVVM Compiler
//
// Compiler Build ID: CL-36424714
// Cuda compilation tools, release 13.0, V13.0.88
// Based on NVVM 20.0.0
//

.version 9.0
.target sm_100
.address_size 64

	// .globl	_Z15kScaleToBlockedPKhPhii

.visible .entry _Z15kScaleToBlockedPKhPhii(
	.param .u64 .ptr .align 1 _Z15kScaleToBlockedPKhPhii_param_0,
	.param .u64 .ptr .align 1 _Z15kScaleToBlockedPKhPhii_param_1,
	.param .u32 _Z15kScaleToBlockedPKhPhii_param_2,
	.param .u32 _Z15kScaleToBlockedPKhPhii_param_3
)
{
	.reg .pred 	%p<4>;
	.reg .b16 	%rs<6>;
	.reg .b32 	%r<29>;
	.reg .b64 	%rd<9>;

	ld.param.u64 	%rd1, [_Z15kScaleToBlockedPKhPhii_param_0];
	ld.param.u64 	%rd2, [_Z15kScaleToBlockedPKhPhii_param_1];
	ld.param.u32 	%r9, [_Z15kScaleToBlockedPKhPhii_param_2];
	ld.param.u32 	%r10, [_Z15kScaleToBlockedPKhPhii_param_3];
	mov.u32 	%r1, %ctaid.x;
	mov.u32 	%r2, %ctaid.y;
	mov.u32 	%r3, %tid.x;
	shr.u32 	%r4, %r3, 2;
	and.b32  	%r5, %r3, 3;
	shl.b32 	%r11, %r1, 7;
	add.s32 	%r6, %r11, %r4;
	shl.b32 	%r12, %r2, 2;
	or.b32  	%r13, %r12, %r5;
	setp.ge.s32 	%p1, %r6, %r9;
	setp.ge.s32 	%p2, %r13, %r10;
	mov.b16 	%rs5, 0;
	or.pred  	%p3, %p1, %p2;
	@%p3 bra 	$L__BB0_2;
	cvta.to.global.u64 	%rd3, %rd1;
	mad.lo.s32 	%r14, %r10, %r6, %r13;
	cvt.u64.u32 	%rd4, %r14;
	add.s64 	%rd5, %rd3, %rd4;
	ld.global.nc.u8 	%rs4, [%rd5];
	cvt.u16.u8 	%rs5, %rs4;
$L__BB0_2:
	cvta.to.global.u64 	%rd6, %rd2;
	add.s32 	%r15, %r10, 3;
	shr.s32 	%r16, %r15, 31;
	shr.u32 	%r17, %r16, 30;
	add.s32 	%r18, %r15, %r17;
	shr.u32 	%r19, %r18, 2;
	shl.b32 	%r20, %r4, 4;
	and.b32  	%r21, %r20, 496;
	shr.u32 	%r22, %r3, 5;
	and.b32  	%r23, %r22, 28;
	add.s32 	%r24, %r21, %r23;
	or.b32  	%r25, %r5, %r24;
	mad.lo.s32 	%r26, %r19, %r1, %r2;
	shl.b32 	%r27, %r26, 9;
	add.s32 	%r28, %r27, %r25;
	cvt.s64.s32 	%rd7, %r28;
	add.s64 	%rd8, %rd6, %rd7;
	st.global.u8 	[%rd8], %rs5;
	ret;

}
	// .globl	_Z17kScaleFromBlockedPKhPhii
.visible .entry _Z17kScaleFromBlockedPKhPhii(
	.param .u64 .ptr .align 1 _Z17kScaleFromBlockedPKhPhii_param_0,
	.param .u64 .ptr .align 1 _Z17kScaleFromBlockedPKhPhii_param_1,
	.param .u32 _Z17kScaleFromBlockedPKhPhii_param_2,
	.param .u32 _Z17kScaleFromBlockedPKhPhii_param_3
)
{
	.reg .pred 	%p<4>;
	.reg .b16 	%rs<3>;
	.reg .b32 	%r<29>;
	.reg .b64 	%rd<9>;

	ld.param.u64 	%rd3, [_Z17kScaleFromBlockedPKhPhii_param_0];
	ld.param.u64 	%rd2, [_Z17kScaleFromBlockedPKhPhii_param_1];
	ld.param.u32 	%r4, [_Z17kScaleFromBlockedPKhPhii_param_2];
	ld.param.u32 	%r5, [_Z17kScaleFromBlockedPKhPhii_param_3];
	cvta.to.global.u64 	%rd4, %rd3;
	mov.u32 	%r6, %ctaid.x;
	mov.u32 	%r7, %ctaid.y;
	add.s32 	%r8, %r5, 3;
	shr.s32 	%r9, %r8, 31;
	shr.u32 	%r10, %r9, 30;
	add.s32 	%r11, %r8, %r10;
	shr.u32 	%r12, %r11, 2;
	mov.u32 	%r13, %tid.x;
	shr.u32 	%r14, %r13, 2;
	and.b32  	%r15, %r13, 3;
	shl.b32 	%r16, %r6, 7;
	add.s32 	%r1, %r16, %r14;
	shl.b32 	%r17, %r7, 2;
	or.b32  	%r18, %r17, %r15;
	shl.b32 	%r19, %r13, 2;
	and.b32  	%r20, %r19, 496;
	shr.u32 	%r21, %r13, 5;
	and.b32  	%r22, %r21, 28;
	add.s32 	%r23, %r20, %r22;
	or.b32  	%r24, %r15, %r23;
	mad.lo.s32 	%r25, %r12, %r6, %r7;
	shl.b32 	%r26, %r25, 9;
	add.s32 	%r27, %r26, %r24;
	cvt.s64.s32 	%rd5, %r27;
	add.s64 	%rd1, %rd4, %rd5;
	setp.ge.s32 	%p1, %r1, %r4;
	setp.ge.s32 	%p2, %r18, %r5;
	or.pred  	%p3, %p1, %p2;
	@%p3 bra 	$L__BB1_2;
	cvta.to.global.u64 	%rd6, %rd2;
	ld.global.nc.u8 	%rs1, [%rd1];
	cvt.u16.u8 	%rs2, %rs1;
	mad.lo.s32 	%r28, %r5, %r1, %r18;
	cvt.u64.u32 	%rd7, %r28;
	add.s64 	%rd8, %rd6, %rd7;
	st.global.u8 	[%rd8], %rs2;
$L__BB1_2:
	ret;

}


// ===== COMPILED SASS (sm_100) =====

	.target	sm_100

	.elftype	@"ET_EXEC"


//--------------------- .note.nv.tkinfo           --------------------------
	.section	.note.nv.tkinfo,"",@"SHT_NOTE"
	.sectionflags	@"SHF_NOTE_NV_TKINFO"
	.tkinfo
        /*0018*/ 	.word	0x00000002
        /*0030*/ 	.string	""
        /*0030*/ 	.string	"ptxas"
        /*0030*/ 	.string	"Cuda compilation tools, release 13.0, V13.0.88"
        /*0030*/ 	.string	"Build cuda_13.0.r13.0/compiler.36424714_0"
        /*0030*/ 	.string	"-arch sm_100 -m 64 "



//--------------------- .note.nv.cuinfo           --------------------------
	.section	.note.nv.cuinfo,"",@"SHT_NOTE"
	.sectionflags	@"SHF_NOTE_NV_CUINFO"
        /*0018*/ 	.short	0x0002
        /*001a*/ 	.short	0x0064
        /*001c*/ 	.short	0x0082
	.zero		2


//--------------------- .nv.info                  --------------------------
	.section	.nv.info,"",@"SHT_CUDA_INFO"
	.align	4


	//----- nvinfo : EIATTR_REGCOUNT
	.align		4
        /*0000*/ 	.byte	0x04, 0x2f
        /*0002*/ 	.short	(.L_1 - .L_0)
	.align		4
.L_0:
        /*0004*/ 	.word	index@(_Z15kScaleToBlockedPKhPhii)
        /*0008*/ 	.word	0x0000000e


	//----- nvinfo : EIATTR_FRAME_SIZE
	.align		4
.L_1:
        /*000c*/ 	.byte	0x04, 0x11
        /*000e*/ 	.short	(.L_3 - .L_2)
	.align		4
.L_2:
        /*0010*/ 	.word	index@(_Z15kScaleToBlockedPKhPhii)
        /*0014*/ 	.word	0x00000000


	//----- nvinfo : EIATTR_REGCOUNT
	.align		4
.L_3:
        /*0018*/ 	.byte	0x04, 0x2f
        /*001a*/ 	.short	(.L_5 - .L_4)
	.align		4
.L_4:
        /*001c*/ 	.word	index@(_Z17kScaleFromBlockedPKhPhii)
        /*0020*/ 	.word	0x0000000a


	//----- nvinfo : EIATTR_FRAME_SIZE
	.align		4
.L_5:
        /*0024*/ 	.byte	0x04, 0x11
        /*0026*/ 	.short	(.L_7 - .L_6)
	.align		4
.L_6:
        /*0028*/ 	.word	index@(_Z17kScaleFromBlockedPKhPhii)
        /*002c*/ 	.word	0x00000000


	//----- nvinfo : EIATTR_MIN_STACK_SIZE
	.align		4
.L_7:
        /*0030*/ 	.byte	0x04, 0x12
        /*0032*/ 	.short	(.L_9 - .L_8)
	.align		4
.L_8:
        /*0034*/ 	.word	index@(_Z17kScaleFromBlockedPKhPhii)
        /*0038*/ 	.word	0x00000000


	//----- nvinfo : EIATTR_MIN_STACK_SIZE
	.align		4
.L_9:
        /*003c*/ 	.byte	0x04, 0x12
        /*003e*/ 	.short	(.L_11 - .L_10)
	.align		4
.L_10:
        /*0040*/ 	.word	index@(_Z15kScaleToBlockedPKhPhii)
        /*0044*/ 	.word	0x00000000
.L_11:


//--------------------- .nv.compat                --------------------------
	.section	.nv.compat,"",@"SHT_CUDA_COMPAT_INFO"
	.align	4
        /*0000*/ 	.byte	0x02, 0x09, 0x00, 0x00, 0x02, 0x02, 0x01, 0x00, 0x02, 0x05, 0x05, 0x00, 0x03, 0x07, 0x01, 0x01
        /*0010*/ 	.byte	0x02, 0x03, 0x00, 0x00, 0x02, 0x06, 0x01, 0x00, 0x04, 0x0b, 0x08, 0x00, 0x09, 0x00, 0x00, 0x00
        /*0020*/ 	.byte	0x00, 0x00, 0x00, 0x00


//--------------------- .nv.info._Z17kScaleFromBlockedPKhPhii --------------------------
	.section	.nv.info._Z17kScaleFromBlockedPKhPhii,"",@"SHT_CUDA_INFO"
	.sectionflags	@""
	.align	4


	//----- nvinfo : EIATTR_CUDA_API_VERSION
	.align		4
        /*0000*/ 	.byte	0x04, 0x37
        /*0002*/ 	.short	(.L_13 - .L_12)
.L_12:
        /*0004*/ 	.word	0x00000082


	//----- nvinfo : EIATTR_KPARAM_INFO
	.align		4
.L_13:
        /*0008*/ 	.byte	0x04, 0x17
        /*000a*/ 	.short	(.L_15 - .L_14)
.L_14:
        /*000c*/ 	.word	0x00000000
        /*0010*/ 	.short	0x0003
        /*0012*/ 	.short	0x0014
        /*0014*/ 	.byte	0x00, 0xf0, 0x11, 0x00


	//----- nvinfo : EIATTR_KPARAM_INFO
	.align		4
.L_15:
        /*0018*/ 	.byte	0x04, 0x17
        /*001a*/ 	.short	(.L_17 - .L_16)
.L_16:
        /*001c*/ 	.word	0x00000000
        /*0020*/ 	.short	0x0002
        /*0022*/ 	.short	0x0010
        /*0024*/ 	.byte	0x00, 0xf0, 0x11, 0x00


	//----- nvinfo : EIATTR_KPARAM_INFO
	.align		4
.L_17:
        /*0028*/ 	.byte	0x04, 0x17
        /*002a*/ 	.short	(.L_19 - .L_18)
.L_18:
        /*002c*/ 	.word	0x00000000
        /*0030*/ 	.short	0x0001
        /*0032*/ 	.short	0x0008
        /*0034*/ 	.byte	0x00, 0xf5, 0x21, 0x00


	//----- nvinfo : EIATTR_KPARAM_INFO
	.align		4
.L_19:
        /*0038*/ 	.byte	0x04, 0x17
        /*003a*/ 	.short	(.L_21 - .L_20)
.L_20:
        /*003c*/ 	.word	0x00000000
        /*0040*/ 	.short	0x0000
        /*0042*/ 	.short	0x0000
        /*0044*/ 	.byte	0x00, 0xf5, 0x21, 0x00


	//----- nvinfo : EIATTR_SPARSE_MMA_MASK
	.align		4
.L_21:
        /*0048*/ 	.byte	0x03, 0x50
        /*004a*/ 	.short	0x0000


	//----- nvinfo : EIATTR_MAXREG_COUNT
	.align		4
        /*004c*/ 	.byte	0x03, 0x1b
        /*004e*/ 	.short	0x00ff


	//----- nvinfo : EIATTR_MERCURY_ISA_VERSION
	.align		4
        /*0050*/ 	.byte	0x03, 0x5f
        /*0052*/ 	.short	0x0101


	//----- nvinfo : EIATTR_VRC_CTA_INIT_COUNT
	.align		4
        /*0054*/ 	.byte	0x02, 0x4a
	.zero		1
	.zero		1


	//----- nvinfo : EIATTR_EXIT_INSTR_OFFSETS
	.align		4
        /*0058*/ 	.byte	0x04, 0x1c
        /*005a*/ 	.short	(.L_23 - .L_22)


	//   ....[0]....
.L_22:
        /*005c*/ 	.word	0x00000190


	//   ....[1]....
        /*0060*/ 	.word	0x00000210


	//----- nvinfo : EIATTR_CBANK_PARAM_SIZE
	.align		4
.L_23:
        /*0064*/ 	.byte	0x03, 0x19
        /*0066*/ 	.short	0x0018


	//----- nvinfo : EIATTR_PARAM_CBANK
	.align		4
        /*0068*/ 	.byte	0x04, 0x0a
        /*006a*/ 	.short	(.L_25 - .L_24)
	.align		4
.L_24:
        /*006c*/ 	.word	index@(.nv.constant0._Z17kScaleFromBlockedPKhPhii)
        /*0070*/ 	.short	0x0380
        /*0072*/ 	.short	0x0018


	//----- nvinfo : EIATTR_SW_WAR
	.align		4
.L_25:
        /*0074*/ 	.byte	0x04, 0x36
        /*0076*/ 	.short	(.L_27 - .L_26)
.L_26:
        /*0078*/ 	.word	0x00000008
.L_27:


//--------------------- .nv.info._Z15kScaleToBlockedPKhPhii --------------------------
	.section	.nv.info._Z15kScaleToBlockedPKhPhii,"",@"SHT_CUDA_INFO"
	.sectionflags	@""
	.align	4


	//----- nvinfo : EIATTR_CUDA_API_VERSION
	.align		4
        /*0000*/ 	.byte	0x04, 0x37
        /*0002*/ 	.short	(.L_29 - .L_28)
.L_28:
        /*0004*/ 	.word	0x00000082


	//----- nvinfo : EIATTR_KPARAM_INFO
	.align		4
.L_29:
        /*0008*/ 	.byte	0x04, 0x17
        /*000a*/ 	.short	(.L_31 - .L_30)
.L_30:
        /*000c*/ 	.word	0x00000000
        /*0010*/ 	.short	0x0003
        /*0012*/ 	.short	0x0014
        /*0014*/ 	.byte	0x00, 0xf0, 0x11, 0x00


	//----- nvinfo : EIATTR_KPARAM_INFO
	.align		4
.L_31:
        /*0018*/ 	.byte	0x04, 0x17
        /*001a*/ 	.short	(.L_33 - .L_32)
.L_32:
        /*001c*/ 	.word	0x00000000
        /*0020*/ 	.short	0x0002
        /*0022*/ 	.short	0x0010
        /*0024*/ 	.byte	0x00, 0xf0, 0x11, 0x00


	//----- nvinfo : EIATTR_KPARAM_INFO
	.align		4
.L_33:
        /*0028*/ 	.byte	0x04, 0x17
        /*002a*/ 	.short	(.L_35 - .L_34)
.L_34:
        /*002c*/ 	.word	0x00000000
        /*0030*/ 	.short	0x0001
        /*0032*/ 	.short	0x0008
        /*0034*/ 	.byte	0x00, 0xf5, 0x21, 0x00


	//----- nvinfo : EIATTR_KPARAM_INFO
	.align		4
.L_35:
        /*0038*/ 	.byte	0x04, 0x17
        /*003a*/ 	.short	(.L_37 - .L_36)
.L_36:
        /*003c*/ 	.word	0x00000000
        /*0040*/ 	.short	0x0000
        /*0042*/ 	.short	0x0000
        /*0044*/ 	.byte	0x00, 0xf5, 0x21, 0x00


	//----- nvinfo : EIATTR_SPARSE_MMA_MASK
	.align		4
.L_37:
        /*0048*/ 	.byte	0x03, 0x50
        /*004a*/ 	.short	0x0000


	//----- nvinfo : EIATTR_MAXREG_COUNT
	.align		4
        /*004c*/ 	.byte	0x03, 0x1b
        /*004e*/ 	.short	0x00ff


	//----- nvinfo : EIATTR_MERCURY_ISA_VERSION
	.align		4
        /*0050*/ 	.byte	0x03, 0x5f
        /*0052*/ 	.short	0x0101


	//----- nvinfo : EIATTR_VRC_CTA_INIT_COUNT
	.align		4
        /*0054*/ 	.byte	0x02, 0x4a
	.zero		1
	.zero		1


	//----- nvinfo : EIATTR_EXIT_INSTR_OFFSETS
	.align		4
        /*0058*/ 	.byte	0x04, 0x1c
        /*005a*/ 	.short	(.L_39 - .L_38)


	//   ....[0]....
.L_38:
        /*005c*/ 	.word	0x00000210


	//----- nvinfo : EIATTR_CBANK_PARAM_SIZE
	.align		4
.L_39:
        /*0060*/ 	.byte	0x03, 0x19
        /*0062*/ 	.short	0x0018


	//----- nvinfo : EIATTR_PARAM_CBANK
	.align		4
        /*0064*/ 	.byte	0x04, 0x0a
        /*0066*/ 	.short	(.L_41 - .L_40)
	.align		4
.L_40:
        /*0068*/ 	.word	index@(.nv.constant0._Z15kScaleToBlockedPKhPhii)
        /*006c*/ 	.short	0x0380
        /*006e*/ 	.short	0x0018


	//----- nvinfo : EIATTR_SW_WAR
	.align		4
.L_41:
        /*0070*/ 	.byte	0x04, 0x36
        /*0072*/ 	.short	(.L_43 - .L_42)
.L_42:
        /*0074*/ 	.word	0x00000008
.L_43:


//--------------------- .nv.callgraph             --------------------------
	.section	.nv.callgraph,"",@"SHT_CUDA_CALLGRAPH"
	.align	4
	.sectionentsize	8
	.align		4
        /*0000*/ 	.word	0x00000000
	.align		4
        /*0004*/ 	.word	0xffffffff
	.align		4
        /*0008*/ 	.word	0x00000000
	.align		4
        /*000c*/ 	.word	0xfffffffe
	.align		4
        /*0010*/ 	.word	0x00000000
	.align		4
        /*0014*/ 	.word	0xfffffffd
	.align		4
        /*0018*/ 	.word	0x00000000
	.align		4
        /*001c*/ 	.word	0xfffffffc


//--------------------- .text._Z17kScaleFromBlockedPKhPhii --------------------------
	.section	.text._Z17kScaleFromBlockedPKhPhii,"ax",@progbits
	.align	128
        .global         _Z17kScaleFromBlockedPKhPhii
        .type           _Z17kScaleFromBlockedPKhPhii,@function
        .size           _Z17kScaleFromBlockedPKhPhii,(.L_x_2 - _Z17kScaleFromBlockedPKhPhii)
        .other          _Z17kScaleFromBlockedPKhPhii,@"STO_CUDA_ENTRY STV_DEFAULT"
_Z17kScaleFromBlockedPKhPhii:
.text._Z17kScaleFromBlockedPKhPhii:
[----:B------:R-:W-:Y:S01]  /*0000*/  LDC R1, c[0x0][0x37c] ;  /* 0x0000df00ff017b82 */ /* 0x000fe20000000800 */
[----:B------:R-:W0:Y:S01]  /*0010*/  S2R R0, SR_TID.X ;  /* 0x0000000000007919 */ /* 0x000e220000002100 */
[----:B------:R-:W1:Y:S01]  /*0020*/  LDCU.64 UR8, c[0x0][0x390] ;  /* 0x00007200ff0877ac */ /* 0x000e620008000a00 */
[----:B------:R-:W2:Y:S01]  /*0030*/  S2R R6, SR_CTAID.Y ;  /* 0x0000000000067919 */ /* 0x000ea20000002600 */
[----:B------:R-:W3:Y:S01]  /*0040*/  LDCU.64 UR6, c[0x0][0x380] ;  /* 0x00007000ff0677ac */ /* 0x000ee20008000a00 */
[----:B------:R-:W4:Y:S01]  /*0050*/  S2R R7, SR_CTAID.X ;  /* 0x0000000000077919 */ /* 0x000f220000002500 */
[----:B-1----:R-:W-:-:S04]  /*0060*/  UIADD3 UR4, UPT, UPT, UR9, 0x3, URZ ;  /* 0x0000000309047890 */ /* 0x002fc8000fffe0ff */
[----:B------:R-:W-:-:S04]  /*0070*/  USHF.R.S32.HI UR5, URZ, 0x1f, UR4 ;  /* 0x0000001fff057899 */ /* 0x000fc80008011404 */
[----:B------:R-:W-:-:S04]  /*0080*/  ULEA.HI UR5, UR5, UR4, URZ, 0x2 ;  /* 0x0000000405057291 */ /* 0x000fc8000f8f10ff */
[----:B------:R-:W-:Y:S01]  /*0090*/  USHF.R.U32.HI UR5, URZ, 0x2, UR5 ;  /* 0x00000002ff057899 */ /* 0x000fe20008011605 */
[C---:B0-----:R-:W-:Y:S01]  /*00a0*/  LOP3.LUT R2, R0.reuse, 0x3, RZ, 0xc0, !PT ;  /* 0x0000000300027812 */ /* 0x041fe200078ec0ff */
[----:B------:R-:W-:Y:S01]  /*00b0*/  IMAD.SHL.U32 R3, R0, 0x4, RZ ;  /* 0x0000000400037824 */ /* 0x000fe200078e00ff */
[--C-:B------:R-:W-:Y:S02]  /*00c0*/  SHF.R.U32.HI R4, RZ, 0x5, R0.reuse ;  /* 0x00000005ff047819 */ /* 0x100fe40000011600 */
[----:B------:R-:W-:Y:S01]  /*00d0*/  SHF.R.U32.HI R0, RZ, 0x2, R0 ;  /* 0x00000002ff007819 */ /* 0x000fe20000011600 */
[----:B--2---:R-:W-:Y:S01]  /*00e0*/  IMAD R5, R6, 0x4, R2 ;  /* 0x0000000406057824 */ /* 0x004fe200078e0202 */
[----:B------:R-:W-:Y:S02]  /*00f0*/  LOP3.LUT R3, R3, 0x1f0, RZ, 0xc0, !PT ;  /* 0x000001f003037812 */ /* 0x000fe400078ec0ff */
[----:B------:R-:W-:Y:S01]  /*0100*/  LOP3.LUT R4, R4, 0x1c, RZ, 0xc0, !PT ;  /* 0x0000001c04047812 */ /* 0x000fe200078ec0ff */
[----:B----4-:R-:W-:Y:S01]  /*0110*/  IMAD R0, R7, 0x80, R0 ;  /* 0x0000008007007824 */ /* 0x010fe200078e0200 */
[----:B------:R-:W-:Y:S01]  /*0120*/  ISETP.GE.AND P0, PT, R5, UR9, PT ;  /* 0x0000000905007c0c */ /* 0x000fe2000bf06270 */
[----:B------:R-:W-:Y:S01]  /*0130*/  IMAD R6, R7, UR5, R6 ;  /* 0x0000000507067c24 */ /* 0x000fe2000f8e0206 */
[----:B------:R-:W-:-:S02]  /*0140*/  IADD3 R3, PT, PT, R2, R3, R4 ;  /* 0x0000000302037210 */ /* 0x000fc40007ffe004 */
[----:B------:R-:W-:-:S03]  /*0150*/  ISETP.GE.OR P0, PT, R0, UR8, P0 ;  /* 0x0000000800007c0c */ /* 0x000fc60008706670 */
[----:B------:R-:W-:-:S05]  /*0160*/  IMAD R3, R6, 0x200, R3 ;  /* 0x0000020006037824 */ /* 0x000fca00078e0203 */
[----:B---3--:R-:W-:-:S04]  /*0170*/  IADD3 R2, P1, PT, R3, UR6, RZ ;  /* 0x0000000603027c10 */ /* 0x008fc8000ff3e0ff */
[----:B------:R-:W-:Y:S01]  /*0180*/  LEA.HI.X.SX32 R3, R3, UR7, 0x1, P1 ;  /* 0x0000000703037c11 */ /* 0x000fe200088f0eff */
[----:B------:R-:W-:Y:S08]  /*0190*/  @P0 EXIT ;  /* 0x000000000000094d */ /* 0x000ff00003800000 */
[----:B------:R-:W0:Y:S01]  /*01a0*/  LDCU.64 UR4, c[0x0][0x358] ;  /* 0x00006b00ff0477ac */ /* 0x000e220008000a00 */
[----:B------:R-:W1:Y:S01]  /*01b0*/  LDCU.64 UR6, c[0x0][0x388] ;  /* 0x00007100ff0677ac */ /* 0x000e620008000a00 */
[----:B0-----:R-:W2:Y:S01]  /*01c0*/  LDG.E.U8.CONSTANT R3, desc[UR4][R2.64] ;  /* 0x0000000402037981 */ /* 0x001ea2000c1e9100 */
[----:B------:R-:W-:-:S05]  /*01d0*/  IMAD R5, R0, UR9, R5 ;  /* 0x0000000900057c24 */ /* 0x000fca000f8e0205 */
[----:B-1----:R-:W-:-:S05]  /*01e0*/  IADD3 R4, P0, PT, R5, UR6, RZ ;  /* 0x0000000605047c10 */ /* 0x002fca000ff1e0ff */
[----:B------:R-:W-:-:S05]  /*01f0*/  IMAD.X R5, RZ, RZ, UR7, P0 ;  /* 0x00000007ff057e24 */ /* 0x000fca00080e06ff */
[----:B--2---:R-:W-:Y:S01]  /*0200*/  STG.E.U8 desc[UR4][R4.64], R3 ;  /* 0x0000000304007986 */ /* 0x004fe2000c101104 */
[----:B------:R-:W-:Y:S05]  /*0210*/  EXIT ;  /* 0x000000000000794d */ /* 0x000fea0003800000 */
.L_x_0:
[----:B------:R-:W-:-:S00]  /*0220*/  BRA `(.L_x_0) ;  /* 0xfffffffc00fc7947 */ /* 0x000fc0000383ffff */
[----:B------:R-:W-:-:S00]  /*0230*/  NOP ;  /* 0x0000000000007918 */ /* 0x000fc00000000000 */
        /* <DEDUP_REMOVED lines=12> */
.L_x_2:


//--------------------- .text._Z15kScaleToBlockedPKhPhii --------------------------
	.section	.text._Z15kScaleToBlockedPKhPhii,"ax",@progbits
	.align	128
        .global         _Z15kScaleToBlockedPKhPhii
        .type           _Z15kScaleToBlockedPKhPhii,@function
        .size           _Z15kScaleToBlockedPKhPhii,(.L_x_3 - _Z15kScaleToBlockedPKhPhii)
        .other          _Z15kScaleToBlockedPKhPhii,@"STO_CUDA_ENTRY STV_DEFAULT"
_Z15kScaleToBlockedPKhPhii:
.text._Z15kScaleToBlockedPKhPhii:
[----:B------:R-:W-:Y:S01]  /*0000*/  LDC R1, c[0x0][0x37c] ;  /* 0x0000df00ff017b82 */ /* 0x000fe20000000800 */
[----:B------:R-:W0:Y:S01]  /*0010*/  S2R R6, SR_TID.X ;  /* 0x0000000000067919 */ /* 0x000e220000002100 */
[----:B------:R-:W1:Y:S01]  /*0020*/  LDCU.64 UR4, c[0x0][0x390] ;  /* 0x00007200ff0477ac */ /* 0x000e620008000a00 */
[----:B------:R-:W-:Y:S01]  /*0030*/  PRMT R5, RZ, 0x7610, R5 ;  /* 0x00007610ff057816 */ /* 0x000fe20000000005 */
[----:B------:R-:W2:Y:S01]  /*0040*/  S2R R8, SR_CTAID.Y ;  /* 0x0000000000087919 */ /* 0x000ea20000002600 */
[----:B------:R-:W3:Y:S01]  /*0050*/  LDCU.64 UR6, c[0x0][0x358] ;  /* 0x00006b00ff0677ac */ /* 0x000ee20008000a00 */
[----:B------:R-:W4:Y:S01]  /*0060*/  S2R R9, SR_CTAID.X ;  /* 0x0000000000097919 */ /* 0x000f220000002500 */
[----:B------:R-:W5:Y:S01]  /*0070*/  LDCU.64 UR8, c[0x0][0x388] ;  /* 0x00007100ff0877ac */ /* 0x000f620008000a00 */
[----:B0-----:R-:W-:Y:S02]  /*0080*/  LOP3.LUT R4, R6, 0x3, RZ, 0xc0, !PT ;  /* 0x0000000306047812 */ /* 0x001fe400078ec0ff */
[----:B------:R-:W-:-:S03]  /*0090*/  SHF.R.U32.HI R0, RZ, 0x2, R6 ;  /* 0x00000002ff007819 */ /* 0x000fc60000011606 */
[----:B--2---:R-:W-:Y:S02]  /*00a0*/  IMAD R3, R8, 0x4, R4 ;  /* 0x0000000408037824 */ /* 0x004fe400078e0204 */
[----:B----4-:R-:W-:-:S03]  /*00b0*/  IMAD R2, R9, 0x80, R0 ;  /* 0x0000008009027824 */ /* 0x010fc600078e0200 */
[----:B-1----:R-:W-:-:S04]  /*00c0*/  ISETP.GE.AND P0, PT, R3, UR5, PT ;  /* 0x0000000503007c0c */ /* 0x002fc8000bf06270 */
[----:B------:R-:W-:-:S13]  /*00d0*/  ISETP.GE.OR P0, PT, R2, UR4, P0 ;  /* 0x0000000402007c0c */ /* 0x000fda0008706670 */
[----:B------:R-:W0:Y:S01]  /*00e0*/  @!P0 LDC.64 R10, c[0x0][0x380] ;  /* 0x0000e000ff0a8b82 */ /* 0x000e220000000a00 */
[----:B------:R-:W-:-:S05]  /*00f0*/  @!P0 IMAD R3, R2, UR5, R3 ;  /* 0x0000000502038c24 */ /* 0x000fca000f8e0203 */
[----:B0-----:R-:W-:-:S05]  /*0100*/  @!P0 IADD3 R2, P1, PT, R3, R10, RZ ;  /* 0x0000000a03028210 */ /* 0x001fca0007f3e0ff */
[----:B------:R-:W-:-:S05]  /*0110*/  @!P0 IMAD.X R3, RZ, RZ, R11, P1 ;  /* 0x000000ffff038224 */ /* 0x000fca00008e060b */
[----:B---3--:R5:W2:Y:S01]  /*0120*/  @!P0 LDG.E.U8.CONSTANT R5, desc[UR6][R2.64] ;  /* 0x0000000602058981 */ /* 0x008aa2000c1e9100 */
[----:B------:R-:W-:Y:S01]  /*0130*/  UIADD3 UR4, UPT, UPT, UR5, 0x3, URZ ;  /* 0x0000000305047890 */ /* 0x000fe2000fffe0ff */
[----:B------:R-:W-:Y:S01]  /*0140*/  IMAD.SHL.U32 R0, R0, 0x10, RZ ;  /* 0x0000001000007824 */ /* 0x000fe200078e00ff */
[----:B------:R-:W-:Y:S02]  /*0150*/  SHF.R.U32.HI R6, RZ, 0x5, R6 ;  /* 0x00000005ff067819 */ /* 0x000fe40000011606 */
[----:B------:R-:W-:Y:S02]  /*0160*/  USHF.R.S32.HI UR5, URZ, 0x1f, UR4 ;  /* 0x0000001fff057899 */ /* 0x000fe40008011404 */
[----:B------:R-:W-:Y:S02]  /*0170*/  LOP3.LUT R6, R6, 0x1c, RZ, 0xc0, !PT ;  /* 0x0000001c06067812 */ /* 0x000fe400078ec0ff */
[----:B------:R-:W-:Y:S01]  /*0180*/  ULEA.HI UR5, UR5, UR4, URZ, 0x2 ;  /* 0x0000000405057291 */ /* 0x000fe2000f8f10ff */
[----:B------:R-:W-:-:S03]  /*0190*/  LOP3.LUT R7, R0, 0x1f0, RZ, 0xc0, !PT ;  /* 0x000001f000077812 */ /* 0x000fc600078ec0ff */
[----:B------:R-:W-:Y:S01]  /*01a0*/  USHF.R.U32.HI UR5, URZ, 0x2, UR5 ;  /* 0x00000002ff057899 */ /* 0x000fe20008011605 */
[----:B------:R-:W-:-:S05]  /*01b0*/  IADD3 R6, PT, PT, R4, R7, R6 ;  /* 0x0000000704067210 */ /* 0x000fca0007ffe006 */
[----:B------:R-:W-:-:S04]  /*01c0*/  IMAD R9, R9, UR5, R8 ;  /* 0x0000000509097c24 */ /* 0x000fc8000f8e0208 */
[----:B------:R-:W-:-:S05]  /*01d0*/  IMAD R6, R9, 0x200, R6 ;  /* 0x0000020009067824 */ /* 0x000fca00078e0206 */
[----:B-----5:R-:W-:-:S04]  /*01e0*/  IADD3 R2, P0, PT, R6, UR8, RZ ;  /* 0x0000000806027c10 */ /* 0x020fc8000ff1e0ff */
[----:B------:R-:W-:-:S05]  /*01f0*/  LEA.HI.X.SX32 R3, R6, UR9, 0x1, P0 ;  /* 0x0000000906037c11 */ /* 0x000fca00080f0eff */
[----:B--2---:R-:W-:Y:S01]  /*0200*/  STG.E.U8 desc[UR6][R2.64], R5 ;  /* 0x0000000502007986 */ /* 0x004fe2000c101106 */
[----:B------:R-:W-:Y:S05]  /*0210*/  EXIT ;  /* 0x000000000000794d */ /* 0x000fea0003800000 */
.L_x_1:
        /* <DEDUP_REMOVED lines=14> */
.L_x_3:


//--------------------- .nv.shared.reserved.0     --------------------------
	.section	.nv.shared.reserved.0,"aw",@nobits
	.weak		__nv_reservedSMEM_offset_0_alias
	.size		__nv_reservedSMEM_offset_0_alias, 0, 64
	.other		__nv_reservedSMEM_offset_0_alias,@"STO_CUDA_RESERVED_SHARED STV_DEFAULT"
__nv_reservedSMEM_offset_0_alias:
	.zero		0
	.zero		64


//--------------------- .nv.constant0._Z17kScaleFromBlockedPKhPhii --------------------------
	.section	.nv.constant0._Z17kScaleFromBlockedPKhPhii,"a",@progbits
	.sectionflags	@""
	.align	4
.nv.constant0._Z17kScaleFromBlockedPKhPhii:
	.zero		920


//--------------------- .nv.constant0._Z15kScaleToBlockedPKhPhii --------------------------
	.section	.nv.constant0._Z15kScaleToBlockedPKhPhii,"a",@progbits
	.sectionflags	@""
	.align	4
.nv.constant0._Z15kScaleToBlockedPKhPhii:
	.zero		920


//--------------------- SYMBOLS --------------------------

	.type		.nv.reservedSmem.offset0,@object
	.size		.nv.reservedSmem.offset0,0x4
